	.headerflags	@"EF_CUDA_TEXMODE_UNIFIED EF_CUDA_64BIT_ADDRESS EF_CUDA_ACCELERATORS EF_CUDA_SM90 EF_CUDA_VIRTUAL_SM(EF_CUDA_SM90)"
	.elftype	@"ET_EXEC"


//--------------------- .nv.info                  --------------------------
	.section	.nv.info,"",@"SHT_CUDA_INFO"
	.align	4


	//----- nvinfo : EIATTR_REGCOUNT
	.align		4
        /*0000*/ 	.byte	0x04, 0x2f
        /*0002*/ 	.short	(.L_1 - .L_0)
	.align		4
.L_0:
        /*0004*/ 	.word	index@(triton_poi_fused_add_convolution_mul_23)
        /*0008*/ 	.word	0x00000040


	//----- nvinfo : EIATTR_MIN_STACK_SIZE
	.align		4
.L_1:
        /*000c*/ 	.byte	0x04, 0x12
        /*000e*/ 	.short	(.L_3 - .L_2)
	.align		4
.L_2:
        /*0010*/ 	.word	index@(triton_poi_fused_add_convolution_mul_23)
        /*0014*/ 	.word	0x00000000


	//----- nvinfo : EIATTR_FRAME_SIZE
	.align		4
.L_3:
        /*0018*/ 	.byte	0x04, 0x11
        /*001a*/ 	.short	(.L_5 - .L_4)
	.align		4
.L_4:
        /*001c*/ 	.word	index@(triton_poi_fused_add_convolution_mul_23)
        /*0020*/ 	.word	0x00000000


	//----- nvinfo : EIATTR_MIN_STACK_SIZE
	.align		4
.L_5:
        /*0024*/ 	.byte	0x04, 0x12
        /*0026*/ 	.short	(.L_7 - .L_6)
	.align		4
.L_6:
        /*0028*/ 	.word	index@(triton_poi_fused_add_convolution_mul_23)
        /*002c*/ 	.word	0x00000000
.L_7:


//--------------------- .nv.info.triton_poi_fused_add_convolution_mul_23 --------------------------
	.section	.nv.info.triton_poi_fused_add_convolution_mul_23,"",@"SHT_CUDA_INFO"
	.sectionflags	@""
	.align	4


	//----- nvinfo : EIATTR_CUDA_API_VERSION
	.align		4
        /*0000*/ 	.byte	0x04, 0x37
        /*0002*/ 	.short	(.L_9 - .L_8)
.L_8:
        /*0004*/ 	.word	0x0000007c


	//----- nvinfo : EIATTR_KPARAM_INFO
	.align		4
.L_9:
        /*0008*/ 	.byte	0x04, 0x17
        /*000a*/ 	.short	(.L_11 - .L_10)
.L_10:
        /*000c*/ 	.word	0x00000000
        /*0010*/ 	.short	0x0009
        /*0012*/ 	.short	0x0044
        /*0014*/ 	.byte	0x00, 0xf0, 0x11, 0x00


	//----- nvinfo : EIATTR_KPARAM_INFO
	.align		4
.L_11:
        /*0018*/ 	.byte	0x04, 0x17
        /*001a*/ 	.short	(.L_13 - .L_12)
.L_12:
        /*001c*/ 	.word	0x00000000
        /*0020*/ 	.short	0x0008
        /*0022*/ 	.short	0x0040
        /*0024*/ 	.byte	0x00, 0xf0, 0x11, 0x00


	//----- nvinfo : EIATTR_KPARAM_INFO
	.align		4
.L_13:
        /*0028*/ 	.byte	0x04, 0x17
        /*002a*/ 	.short	(.L_15 - .L_14)
.L_14:
        /*002c*/ 	.word	0x00000000
        /*0030*/ 	.short	0x0007
        /*0032*/ 	.short	0x0038
        /*0034*/ 	.byte	0x00, 0xf4, 0x21, 0x00


	//----- nvinfo : EIATTR_KPARAM_INFO
	.align		4
.L_15:
        /*0038*/ 	.byte	0x04, 0x17
        /*003a*/ 	.short	(.L_17 - .L_16)
.L_16:
        /*003c*/ 	.word	0x00000000
        /*0040*/ 	.short	0x0006
        /*0042*/ 	.short	0x0030
        /*0044*/ 	.byte	0x00, 0xf4, 0x21, 0x00


	//----- nvinfo : EIATTR_KPARAM_INFO
	.align		4
.L_17:
        /*0048*/ 	.byte	0x04, 0x17
        /*004a*/ 	.short	(.L_19 - .L_18)
.L_18:
        /*004c*/ 	.word	0x00000000
        /*0050*/ 	.short	0x0005
        /*0052*/ 	.short	0x0028
        /*0054*/ 	.byte	0x00, 0xf4, 0x21, 0x00


	//----- nvinfo : EIATTR_KPARAM_INFO
	.align		4
.L_19:
        /*0058*/ 	.byte	0x04, 0x17
        /*005a*/ 	.short	(.L_21 - .L_20)
.L_20:
        /*005c*/ 	.word	0x00000000
        /*0060*/ 	.short	0x0004
        /*0062*/ 	.short	0x0020
        /*0064*/ 	.byte	0x00, 0xf4, 0x21, 0x00


	//----- nvinfo : EIATTR_KPARAM_INFO
	.align		4
.L_21:
        /*0068*/ 	.byte	0x04, 0x17
        /*006a*/ 	.short	(.L_23 - .L_22)
.L_22:
        /*006c*/ 	.word	0x00000000
        /*0070*/ 	.short	0x0003
        /*0072*/ 	.short	0x0018
        /*0074*/ 	.byte	0x00, 0xf4, 0x21, 0x00


	//----- nvinfo : EIATTR_KPARAM_INFO
	.align		4
.L_23:
        /*0078*/ 	.byte	0x04, 0x17
        /*007a*/ 	.short	(.L_25 - .L_24)
.L_24:
        /*007c*/ 	.word	0x00000000
        /*0080*/ 	.short	0x0002
        /*0082*/ 	.short	0x0010
        /*0084*/ 	.byte	0x00, 0xf4, 0x21, 0x00


	//----- nvinfo : EIATTR_KPARAM_INFO
	.align		4
.L_25:
        /*0088*/ 	.byte	0x04, 0x17
        /*008a*/ 	.short	(.L_27 - .L_26)
.L_26:
        /*008c*/ 	.word	0x00000000
        /*0090*/ 	.short	0x0001
        /*0092*/ 	.short	0x0008
        /*0094*/ 	.byte	0x00, 0xf4, 0x21, 0x00


	//----- nvinfo : EIATTR_KPARAM_INFO
	.align		4
.L_27:
        /*0098*/ 	.byte	0x04, 0x17
        /*009a*/ 	.short	(.L_29 - .L_28)
.L_28:
        /*009c*/ 	.word	0x00000000
        /*00a0*/ 	.short	0x0000
        /*00a2*/ 	.short	0x0000
        /*00a4*/ 	.byte	0x00, 0xf4, 0x21, 0x00


	//----- nvinfo : EIATTR_SPARSE_MMA_MASK
	.align		4
.L_29:
        /*00a8*/ 	.byte	0x03, 0x50
        /*00aa*/ 	.short	0x0000


	//----- nvinfo : EIATTR_MAXREG_COUNT
	.align		4
        /*00ac*/ 	.byte	0x03, 0x1b
        /*00ae*/ 	.short	0x00ff


	//----- nvinfo : EIATTR_EXIT_INSTR_OFFSETS
	.align		4
        /*00b0*/ 	.byte	0x04, 0x1c
        /*00b2*/ 	.short	(.L_31 - .L_30)


	//   ....[0]....
.L_30:
        /*00b4*/ 	.word	0x00000ea0


	//   ....[1]....
        /*00b8*/ 	.word	0x00000f00


	//----- nvinfo : EIATTR_REQNTID
	.align		4
.L_31:
        /*00bc*/ 	.byte	0x04, 0x10
        /*00be*/ 	.short	(.L_33 - .L_32)
.L_32:
        /*00c0*/ 	.word	0x00000100
        /*00c4*/ 	.word	0x00000001
        /*00c8*/ 	.word	0x00000001


	//----- nvinfo : EIATTR_CBANK_PARAM_SIZE
	.align		4
.L_33:
        /*00cc*/ 	.byte	0x03, 0x19
        /*00ce*/ 	.short	0x0048


	//----- nvinfo : EIATTR_PARAM_CBANK
	.align		4
        /*00d0*/ 	.byte	0x04, 0x0a
        /*00d2*/ 	.short	(.L_35 - .L_34)
	.align		4
.L_34:
        /*00d4*/ 	.word	index@(.nv.constant0.triton_poi_fused_add_convolution_mul_23)
        /*00d8*/ 	.short	0x0210
        /*00da*/ 	.short	0x0048


	//----- nvinfo : EIATTR_SW_WAR
	.align		4
.L_35:
        /*00dc*/ 	.byte	0x04, 0x36
        /*00de*/ 	.short	(.L_37 - .L_36)
.L_36:
        /*00e0*/ 	.word	0x00000008
.L_37:


//--------------------- .nv.callgraph             --------------------------
	.section	.nv.callgraph,"",@"SHT_CUDA_CALLGRAPH"
	.align	4
	.sectionentsize	8
	.align		4
        /*0000*/ 	.word	0x00000000
	.align		4
        /*0004*/ 	.word	0xffffffff
	.align		4
        /*0008*/ 	.word	0x00000000
	.align		4
        /*000c*/ 	.word	0xfffffffe
	.align		4
        /*0010*/ 	.word	0x00000000
	.align		4
        /*0014*/ 	.word	0xfffffffd
	.align		4
        /*0018*/ 	.word	0x00000000
	.align		4
        /*001c*/ 	.word	0xfffffffc


//--------------------- .text.triton_poi_fused_add_convolution_mul_23 --------------------------
	.section	.text.triton_poi_fused_add_convolution_mul_23,"ax",@progbits
	.sectionflags	@"SHF_BARRIERS=1"
	.align	128
        .global         triton_poi_fused_add_convolution_mul_23
        .type           triton_poi_fused_add_convolution_mul_23,@function
        .size           triton_poi_fused_add_convolution_mul_23,(.L_x_1 - triton_poi_fused_add_convolution_mul_23)
        .other          triton_poi_fused_add_convolution_mul_23,@"STO_CUDA_ENTRY STV_DEFAULT"
triton_poi_fused_add_convolution_mul_23:
.text.triton_poi_fused_add_convolution_mul_23:
[----:B------:R-:W0:Y:S01]  /*0000*/  LDC R1, c[0x0][0x28] ;  /* 0x00000a00ff017b82 */ /* 0x000e220000000800 */
[----:B------:R-:W1:Y:S07]  /*0010*/  S2R R0, SR_CTAID.X ;  /* 0x0000000000007919 */ /* 0x000e6e0000002500 */
[----:B------:R-:W2:Y:S01]  /*0020*/  LDC.64 R16, c[0x0][0x220] ;  /* 0x00008800ff107b82 */ /* 0x000ea20000000a00 */
[----:B------:R-:W-:Y:S02]  /*0030*/  CS2R R12, SRZ ;  /* 0x00000000000c7805 */ /* 0x000fe4000001ff00 */
[----:B------:R-:W-:Y:S01]  /*0040*/  CS2R R14, SRZ ;  /* 0x00000000000e7805 */ /* 0x000fe2000001ff00 */
[----:B------:R-:W3:Y:S01]  /*0050*/  S2R R49, SR_TID.X ;  /* 0x0000000000317919 */ /* 0x000ee20000002100 */
[----:B------:R-:W-:Y:S01]  /*0060*/  ULDC.64 UR6, c[0x0][0x208] ;  /* 0x0000820000067ab9 */ /* 0x000fe20000000a00 */
[----:B------:R-:W4:Y:S02]  /*0070*/  S2R R2, SR_CTAID.Y ;  /* 0x0000000000027919 */ /* 0x000f240000002600 */
[----:B------:R-:W5:Y:S08]  /*0080*/  LDC.64 R28, c[0x0][0x228] ;  /* 0x00008a00ff1c7b82 */ /* 0x000f700000000a00 */
[----:B------:R-:W5:Y:S01]  /*0090*/  LDC.64 R46, c[0x0][0x230] ;  /* 0x00008c00ff2e7b82 */ /* 0x000f620000000a00 */
[----:B------:R-:W-:-:S02]  /*00a0*/  CS2R R8, SRZ ;  /* 0x0000000000087805 */ /* 0x000fc4000001ff00 */
[----:B------:R-:W-:Y:S02]  /*00b0*/  CS2R R10, SRZ ;  /* 0x00000000000a7805 */ /* 0x000fe4000001ff00 */
[----:B------:R-:W-:Y:S02]  /*00c0*/  CS2R R4, SRZ ;  /* 0x0000000000047805 */ /* 0x000fe4000001ff00 */
[----:B------:R-:W-:Y:S02]  /*00d0*/  CS2R R6, SRZ ;  /* 0x0000000000067805 */ /* 0x000fe4000001ff00 */
[----:B------:R-:W-:Y:S02]  /*00e0*/  CS2R R18, SRZ ;  /* 0x0000000000127805 */ /* 0x000fe4000001ff00 */
[----:B------:R-:W-:Y:S02]  /*00f0*/  CS2R R20, SRZ ;  /* 0x0000000000147805 */ /* 0x000fe4000001ff00 */
[----:B------:R-:W-:Y:S01]  /*0100*/  CS2R R24, SRZ ;  /* 0x0000000000187805 */ /* 0x000fe2000001ff00 */
[----:B------:R-:W5:Y:S01]  /*0110*/  LDC.64 R32, c[0x0][0x218] ;  /* 0x00008600ff207b82 */ /* 0x000f620000000a00 */
[----:B-1----:R-:W-:-:S07]  /*0120*/  SHF.L.U32 R0, R0, 0x7, RZ ;  /* 0x0000000700007819 */ /* 0x002fce00000006ff */
[----:B------:R-:W1:Y:S01]  /*0130*/  LDC.64 R52, c[0x0][0x210] ;  /* 0x00008400ff347b82 */ /* 0x000e620000000a00 */
[----:B---3--:R-:W-:Y:S02]  /*0140*/  SHF.L.U32 R3, R49, 0x2, RZ ;  /* 0x0000000231037819 */ /* 0x008fe400000006ff */
[----:B------:R-:W-:Y:S02]  /*0150*/  SHF.R.U32.HI R23, RZ, 0x5, R49 ;  /* 0x00000005ff177819 */ /* 0x000fe40000011631 */
[----:B------:R-:W-:Y:S01]  /*0160*/  LOP3.LUT R51, R0, 0x7c, R3, 0xf8, !PT ;  /* 0x0000007c00337812 */ /* 0x000fe200078ef803 */
[----:B----4-:R-:W-:Y:S01]  /*0170*/  IMAD.SHL.U32 R48, R2, 0x20, RZ ;  /* 0x0000002002307824 */ /* 0x010fe200078e00ff */
[----:B------:R-:W-:Y:S01]  /*0180*/  SGXT.U32 R23, R23, 0x3 ;  /* 0x000000031717781a */ /* 0x000fe20000000000 */
[----:B------:R-:W3:Y:S01]  /*0190*/  LDC.64 R60, c[0x0][0x238] ;  /* 0x00008e00ff3c7b82 */ /* 0x000ee20000000a00 */
[C---:B------:R-:W-:Y:S01]  /*01a0*/  ISETP.GE.AND P0, PT, R51.reuse, 0x80, PT ;  /* 0x000000803300780c */ /* 0x040fe20003f06270 */
[----:B--2---:R-:W-:Y:S01]  /*01b0*/  IMAD.WIDE R16, R51, 0x4, R16 ;  /* 0x0000000433107825 */ /* 0x004fe200078e0210 */
[----:B------:R-:W-:-:S04]  /*01c0*/  LOP3.LUT R26, R48, R23, RZ, 0xfc, !PT ;  /* 0x00000017301a7212 */ /* 0x000fc800078efcff */
[----:B------:R-:W-:-:S04]  /*01d0*/  LEA R59, R26, R51, 0x7 ;  /* 0x000000331a3b7211 */ /* 0x000fc800078e38ff */
[----:B------:R-:W-:Y:S01]  /*01e0*/  IADD3 R57, R59, 0x400, RZ ;  /* 0x000004003b397810 */ /* 0x000fe20007ffe0ff */
[C---:B------:R-:W-:Y:S01]  /*01f0*/  VIADD R55, R59.reuse, 0x800 ;  /* 0x000008003b377836 */ /* 0x040fe20000000000 */
[----:B------:R-:W-:Y:S01]  /*0200*/  IADD3 R35, R59, 0xc00, RZ ;  /* 0x00000c003b237810 */ /* 0x000fe20007ffe0ff */
[----:B------:R2:W4:Y:S01]  /*0210*/  @!P0 LDG.E.EL.128 R12, desc[UR6][R16.64] ;  /* 0x00000006100c8981 */ /* 0x000522000c2e1d00 */
[----:B------:R-:W-:Y:S02]  /*0220*/  CS2R R22, SRZ ;  /* 0x0000000000167805 */ /* 0x000fe4000001ff00 */
[----:B------:R-:W-:Y:S01]  /*0230*/  CS2R R26, SRZ ;  /* 0x00000000001a7805 */ /* 0x000fe2000001ff00 */
[----:B-----5:R-:W-:-:S04]  /*0240*/  IMAD.WIDE R36, R59, 0x4, R28 ;  /* 0x000000043b247825 */ /* 0x020fc800078e021c */
[----:B0-----:R-:W-:Y:S01]  /*0250*/  IMAD.WIDE R46, R51, 0x4, R46 ;  /* 0x00000004332e7825 */ /* 0x001fe200078e022e */
[----:B------:R0:W4:Y:S01]  /*0260*/  @!P0 LDG.E.EL.128 R8, desc[UR6][R36.64] ;  /* 0x0000000624088981 */ /* 0x000122000c2e1d00 */
[----:B--2---:R-:W-:Y:S02]  /*0270*/  CS2R R16, SRZ ;  /* 0x0000000000107805 */ /* 0x004fe4000001ff00 */
[--C-:B------:R-:W-:Y:S01]  /*0280*/  IMAD.WIDE R38, R57, 0x4, R28.reuse ;  /* 0x0000000439267825 */ /* 0x100fe200078e021c */
[----:B------:R-:W4:Y:S03]  /*0290*/  @!P0 LDG.E.EL.128 R24, desc[UR6][R46.64] ;  /* 0x000000062e188981 */ /* 0x000f26000c2e1d00 */
[--C-:B------:R-:W-:Y:S01]  /*02a0*/  IMAD.WIDE R40, R55, 0x4, R28.reuse ;  /* 0x0000000437287825 */ /* 0x100fe200078e021c */
[----:B------:R2:W5:Y:S03]  /*02b0*/  @!P0 LDG.E.EL.128 R4, desc[UR6][R38.64] ;  /* 0x0000000626048981 */ /* 0x000566000c2e1d00 */
[----:B------:R-:W-:Y:S01]  /*02c0*/  IMAD.WIDE R44, R35, 0x4, R28 ;  /* 0x00000004232c7825 */ /* 0x000fe200078e021c */
[----:B------:R0:W5:Y:S04]  /*02d0*/  @!P0 LDG.E.EL.128 R16, desc[UR6][R40.64] ;  /* 0x0000000628108981 */ /* 0x000168000c2e1d00 */
[----:B------:R2:W5:Y:S01]  /*02e0*/  @!P0 LDG.E.EL.128 R20, desc[UR6][R44.64] ;  /* 0x000000062c148981 */ /* 0x000562000c2e1d00 */
[----:B------:R-:W-:-:S02]  /*02f0*/  CS2R R28, SRZ ;  /* 0x00000000001c7805 */ /* 0x000fc4000001ff00 */
[----:B------:R-:W-:Y:S01]  /*0300*/  CS2R R30, SRZ ;  /* 0x00000000001e7805 */ /* 0x000fe2000001ff00 */
[----:B------:R-:W-:Y:S01]  /*0310*/  IMAD.WIDE R42, R51, 0x4, R32 ;  /* 0x00000004332a7825 */ /* 0x000fe200078e0220 */
[----:B------:R-:W-:Y:S02]  /*0320*/  CS2R R32, SRZ ;  /* 0x0000000000207805 */ /* 0x000fe4000001ff00 */
[----:B0-----:R-:W-:Y:S01]  /*0330*/  CS2R R36, SRZ ;  /* 0x0000000000247805 */ /* 0x001fe2000001ff00 */
[--C-:B-1----:R-:W-:Y:S01]  /*0340*/  IMAD.WIDE R58, R59, 0x4, R52.reuse ;  /* 0x000000043b3a7825 */ /* 0x102fe200078e0234 */
[----:B------:R0:W5:Y:S01]  /*0350*/  @!P0 LDG.E.EL.128 R28, desc[UR6][R42.64] ;  /* 0x000000062a1c8981 */ /* 0x000162000c2e1d00 */
[----:B--2---:R-:W-:Y:S02]  /*0360*/  CS2R R38, SRZ ;  /* 0x0000000000267805 */ /* 0x004fe4000001ff00 */
[----:B------:R-:W-:Y:S01]  /*0370*/  IMAD.WIDE R56, R57, 0x4, R52 ;  /* 0x0000000439387825 */ /* 0x000fe200078e0234 */
[----:B------:R-:W-:-:S02]  /*0380*/  CS2R R40, SRZ ;  /* 0x0000000000287805 */ /* 0x000fc4000001ff00 */
[----:B------:R-:W-:Y:S01]  /*0390*/  CS2R R44, SRZ ;  /* 0x00000000002c7805 */ /* 0x000fe2000001ff00 */
[--C-:B------:R-:W-:Y:S01]  /*03a0*/  IMAD.WIDE R54, R55, 0x4, R52.reuse ;  /* 0x0000000437367825 */ /* 0x100fe200078e0234 */
[----:B------:R-:W-:Y:S01]  /*03b0*/  CS2R R46, SRZ ;  /* 0x00000000002e7805 */ /* 0x000fe2000001ff00 */
[----:B------:R-:W2:Y:S01]  /*03c0*/  @!P0 LDG.E.EL.128 R36, desc[UR6][R56.64] ;  /* 0x0000000638248981 */ /* 0x000ea2000c2e1d00 */
[----:B0-----:R-:W-:Y:S01]  /*03d0*/  CS2R R42, SRZ ;  /* 0x00000000002a7805 */ /* 0x001fe2000001ff00 */
[----:B------:R-:W-:Y:S01]  /*03e0*/  IMAD.WIDE R52, R35, 0x4, R52 ;  /* 0x0000000423347825 */ /* 0x000fe200078e0234 */
[----:B------:R-:W-:-:S03]  /*03f0*/  CS2R R34, SRZ ;  /* 0x0000000000227805 */ /* 0x000fc6000001ff00 */
[----:B---3--:R-:W-:Y:S01]  /*0400*/  IMAD.WIDE R60, R51, 0x4, R60 ;  /* 0x00000004333c7825 */ /* 0x008fe200078e023c */
[----:B------:R-:W3:Y:S04]  /*0410*/  @!P0 LDG.E.EL.128 R40, desc[UR6][R54.64] ;  /* 0x0000000636288981 */ /* 0x000ee8000c2e1d00 */
[----:B------:R-:W2:Y:S04]  /*0420*/  @!P0 LDG.E.EL.128 R32, desc[UR6][R58.64] ;  /* 0x000000063a208981 */ /* 0x000ea8000c2e1d00 */
[----:B------:R-:W2:Y:S01]  /*0430*/  @!P0 LDG.E.EL.128 R44, desc[UR6][R52.64] ;  /* 0x00000006342c8981 */ /* 0x000ea2000c2e1d00 */
[-CC-:B----4-:R-:W-:Y:S01]  /*0440*/  FFMA R8, R8, R12.reuse, R24.reuse ;  /* 0x0000000c08087223 */ /* 0x190fe20000000018 */
[-CC-:B-----5:R-:W-:Y:S01]  /*0450*/  FFMA R4, R4, R12.reuse, R24.reuse ;  /* 0x0000000c04047223 */ /* 0x1a0fe20000000018 */
[-CC-:B------:R-:W-:Y:S01]  /*0460*/  FFMA R50, R16, R12.reuse, R24.reuse ;  /* 0x0000000c10327223 */ /* 0x180fe20000000018 */
[----:B------:R-:W-:Y:S01]  /*0470*/  FFMA R20, R20, R12, R24 ;  /* 0x0000000c14147223 */ /* 0x000fe20000000018 */
[----:B------:R-:W-:-:S02]  /*0480*/  FFMA R24, R17, R13, R25 ;  /* 0x0000000d11187223 */ /* 0x000fc40000000019 */
[----:B------:R-:W0:Y:S01]  /*0490*/  LDC.64 R16, c[0x0][0x240] ;  /* 0x00009000ff107b82 */ /* 0x000e220000000a00 */
[-CC-:B------:R-:W-:Y:S01]  /*04a0*/  FFMA R9, R9, R13.reuse, R25.reuse ;  /* 0x0000000d09097223 */ /* 0x180fe20000000019 */
[-CC-:B------:R-:W-:Y:S01]  /*04b0*/  FFMA R5, R5, R13.reuse, R25.reuse ;  /* 0x0000000d05057223 */ /* 0x180fe20000000019 */
[----:B------:R-:W-:Y:S01]  /*04c0*/  FFMA R21, R21, R13, R25 ;  /* 0x0000000d15157223 */ /* 0x000fe20000000019 */
[-CC-:B------:R-:W-:Y:S01]  /*04d0*/  FFMA R10, R10, R14.reuse, R26.reuse ;  /* 0x0000000e0a0a7223 */ /* 0x180fe2000000001a */
[-CC-:B------:R-:W-:Y:S01]  /*04e0*/  FFMA R6, R6, R14.reuse, R26.reuse ;  /* 0x0000000e06067223 */ /* 0x180fe2000000001a */
[-CC-:B------:R-:W-:Y:S01]  /*04f0*/  FFMA R25, R18, R14.reuse, R26.reuse ;  /* 0x0000000e12197223 */ /* 0x180fe2000000001a */
[----:B------:R-:W-:Y:S01]  /*0500*/  FFMA R22, R22, R14, R26 ;  /* 0x0000000e16167223 */ /* 0x000fe2000000001a */
[-CC-:B------:R-:W-:Y:S01]  /*0510*/  FFMA R11, R11, R15.reuse, R27.reuse ;  /* 0x0000000f0b0b7223 */ /* 0x180fe2000000001b */
[-CC-:B------:R-:W-:Y:S01]  /*0520*/  FFMA R7, R7, R15.reuse, R27.reuse ;  /* 0x0000000f07077223 */ /* 0x180fe2000000001b */
[-CC-:B------:R-:W-:Y:S01]  /*0530*/  FFMA R26, R19, R15.reuse, R27.reuse ;  /* 0x0000000f131a7223 */ /* 0x180fe2000000001b */
[----:B------:R-:W-:Y:S01]  /*0540*/  FFMA R23, R23, R15, R27 ;  /* 0x0000000f17177223 */ /* 0x000fe2000000001b */
[----:B------:R-:W-:-:S02]  /*0550*/  CS2R R12, SRZ ;  /* 0x00000000000c7805 */ /* 0x000fc4000001ff00 */
[----:B------:R-:W-:Y:S02]  /*0560*/  CS2R R14, SRZ ;  /* 0x00000000000e7805 */ /* 0x000fe4000001ff00 */
[----:B------:R-:W-:-:S04]  /*0570*/  CS2R R18, SRZ ;  /* 0x0000000000127805 */ /* 0x000fc8000001ff00 */
[----:B------:R0:W4:Y:S02]  /*0580*/  @!P0 LDG.E.EL.128 R12, desc[UR6][R60.64] ;  /* 0x000000063c0c8981 */ /* 0x000124000c2e1d00 */
[----:B0-----:R-:W-:Y:S01]  /*0590*/  IMAD.WIDE R60, R51, 0x4, R16 ;  /* 0x00000004333c7825 */ /* 0x001fe200078e0210 */
[----:B------:R-:W-:-:S06]  /*05a0*/  CS2R R16, SRZ ;  /* 0x0000000000107805 */ /* 0x000fcc000001ff00 */
[----:B------:R0:W4:Y:S01]  /*05b0*/  @!P0 LDG.E.EL.128 R16, desc[UR6][R60.64] ;  /* 0x000000063c108981 */ /* 0x000122000c2e1d00 */
[----:B------:R-:W1:Y:S01]  /*05c0*/  S2R R27, SR_TID.X ;  /* 0x00000000001b7919 */ /* 0x000e620000002100 */
[----:B------:R-:W5:Y:S01]  /*05d0*/  S2UR UR5, SR_CgaCtaId ;  /* 0x00000000000579c3 */ /* 0x000f620000008800 */
[C---:B--2---:R-:W-:Y:S01]  /*05e0*/  FADD R32, R28.reuse, R32 ;  /* 0x000000201c207221 */ /* 0x044fe20000000000 */
[C---:B------:R-:W-:Y:S01]  /*05f0*/  FADD R36, R28.reuse, R36 ;  /* 0x000000241c247221 */ /* 0x040fe20000000000 */
[C---:B---3--:R-:W-:Y:S01]  /*0600*/  FADD R40, R28.reuse, R40 ;  /* 0x000000281c287221 */ /* 0x048fe20000000000 */
[----:B------:R-:W-:Y:S01]  /*0610*/  FADD R44, R28, R44 ;  /* 0x0000002c1c2c7221 */ /* 0x000fe20000000000 */
[----:B------:R-:W-:Y:S01]  /*0620*/  FADD R33, R29, R33 ;  /* 0x000000211d217221 */ /* 0x000fe20000000000 */
[----:B------:R-:W-:Y:S01]  /*0630*/  FADD R34, R30, R34 ;  /* 0x000000221e227221 */ /* 0x000fe20000000000 */
[----:B------:R-:W-:Y:S01]  /*0640*/  FADD R35, R31, R35 ;  /* 0x000000231f237221 */ /* 0x000fe20000000000 */
[----:B------:R-:W-:Y:S01]  /*0650*/  BAR.SYNC.DEFER_BLOCKING 0x0 ;  /* 0x0000000000007b1d */ /* 0x000fe20000010000 */
[C---:B------:R-:W-:Y:S01]  /*0660*/  FADD R37, R29.reuse, R37 ;  /* 0x000000251d257221 */ /* 0x040fe20000000000 */
[C---:B------:R-:W-:Y:S01]  /*0670*/  FADD R41, R29.reuse, R41 ;  /* 0x000000291d297221 */ /* 0x040fe20000000000 */
[----:B------:R-:W-:-:S03]  /*0680*/  FADD R45, R29, R45 ;  /* 0x0000002d1d2d7221 */ /* 0x000fc60000000000 */
[----:B------:R-:W-:Y:S01]  /*0690*/  UMOV UR4, 0x400 ;  /* 0x0000040000047882 */ /* 0x000fe20000000000 */
[C---:B------:R-:W-:Y:S01]  /*06a0*/  FADD R38, R30.reuse, R38 ;  /* 0x000000261e267221 */ /* 0x040fe20000000000 */
[C---:B------:R-:W-:Y:S01]  /*06b0*/  FADD R42, R30.reuse, R42 ;  /* 0x0000002a1e2a7221 */ /* 0x040fe20000000000 */
[----:B------:R-:W-:Y:S01]  /*06c0*/  FADD R46, R30, R46 ;  /* 0x0000002e1e2e7221 */ /* 0x000fe20000000000 */
[C---:B------:R-:W-:Y:S01]  /*06d0*/  FADD R39, R31.reuse, R39 ;  /* 0x000000271f277221 */ /* 0x040fe20000000000 */
[----:B------:R-:W-:Y:S01]  /*06e0*/  FADD R43, R31, R43 ;  /* 0x0000002b1f2b7221 */ /* 0x000fe20000000000 */
[----:B-----5:R-:W-:Y:S01]  /*06f0*/  UPRMT UR4, UR5, 0x654, UR4 ;  /* 0x0000065405047896 */ /* 0x020fe20008000004 */
[----:B-1----:R-:W-:Y:S02]  /*0700*/  SHF.L.U32 R28, R27, 0x7, RZ ;  /* 0x000000071b1c7819 */ /* 0x002fe400000006ff */
[----:B------:R-:W-:Y:S02]  /*0710*/  SHF.R.U32.HI R29, RZ, 0x5, R27 ;  /* 0x00000005ff1d7819 */ /* 0x000fe4000001161b */
[----:B------:R-:W-:Y:S01]  /*0720*/  LOP3.LUT R28, R28, 0xf80, RZ, 0xc0, !PT ;  /* 0x00000f801c1c7812 */ /* 0x000fe200078ec0ff */
[----:B------:R1:W-:Y:S01]  /*0730*/  @!P0 STG.E.128 desc[UR6][R58.64], R32 ;  /* 0x000000203a008986 */ /* 0x0003e2000c101d06 */
[----:B------:R-:W-:Y:S01]  /*0740*/  SGXT.U32 R29, R29, 0x3 ;  /* 0x000000031d1d781a */ /* 0x000fe20000000000 */
[----:B------:R-:W-:Y:S01]  /*0750*/  FADD R47, R31, R47 ;  /* 0x0000002f1f2f7221 */ /* 0x000fe20000000000 */
[----:B------:R-:W-:-:S02]  /*0760*/  LOP3.LUT R30, R28, 0x20, RZ, 0xfc, !PT ;  /* 0x000000201c1e7812 */ /* 0x000fc400078efcff */
[C---:B------:R-:W-:Y:S02]  /*0770*/  LOP3.LUT R29, R28.reuse, R29, RZ, 0xfc, !PT ;  /* 0x0000001d1c1d7212 */ /* 0x040fe400078efcff */
[----:B------:R-:W-:Y:S02]  /*0780*/  LOP3.LUT R51, R28, 0x40, RZ, 0xfc, !PT ;  /* 0x000000401c337812 */ /* 0x000fe400078efcff */
[----:B------:R-:W-:Y:S02]  /*0790*/  LEA.HI R30, R30, UR4, RZ, 0x1f ;  /* 0x000000041e1e7c11 */ /* 0x000fe4000f8ff8ff */
[C---:B-1----:R-:W-:Y:S02]  /*07a0*/  LOP3.LUT R59, R28.reuse, 0x60, RZ, 0xfc, !PT ;  /* 0x000000601c3b7812 */ /* 0x042fe400078efcff */
[----:B------:R-:W-:Y:S02]  /*07b0*/  LEA.HI R28, R28, UR4, RZ, 0x1f ;  /* 0x000000041c1c7c11 */ /* 0x000fe4000f8ff8ff */
[----:B0-----:R-:W-:-:S02]  /*07c0*/  LEA.HI R60, R59, UR4, RZ, 0x1f ;  /* 0x000000043b3c7c11 */ /* 0x001fc4000f8ff8ff */
[----:B------:R-:W-:Y:S01]  /*07d0*/  LEA.HI R58, R51, UR4, RZ, 0x1f ;  /* 0x00000004333a7c11 */ /* 0x000fe2000f8ff8ff */
[C---:B------:R-:W-:Y:S01]  /*07e0*/  IMAD R51, R29.reuse, 0x4, R28 ;  /* 0x000000041d337824 */ /* 0x040fe200078e021c */
[C---:B------:R-:W-:Y:S02]  /*07f0*/  LEA R30, R29.reuse, R30, 0x2 ;  /* 0x0000001e1d1e7211 */ /* 0x040fe400078e10ff */
[C---:B------:R-:W-:Y:S01]  /*0800*/  LEA R28, R29.reuse, R58, 0x2 ;  /* 0x0000003a1d1c7211 */ /* 0x040fe200078e10ff */
[----:B------:R-:W-:Y:S01]  /*0810*/  IMAD R29, R29, 0x4, R60 ;  /* 0x000000041d1d7824 */ /* 0x000fe200078e023c */
[----:B------:R-:W-:Y:S04]  /*0820*/  @!P0 STG.E.128 desc[UR6][R56.64], R36 ;  /* 0x0000002438008986 */ /* 0x000fe8000c101d06 */
[----:B------:R-:W-:Y:S04]  /*0830*/  @!P0 STG.E.128 desc[UR6][R54.64], R40 ;  /* 0x0000002836008986 */ /* 0x000fe8000c101d06 */
[----:B------:R-:W-:Y:S01]  /*0840*/  @!P0 STG.E.128 desc[UR6][R52.64], R44 ;  /* 0x0000002c34008986 */ /* 0x000fe2000c101d06 */
[----:B------:R-:W-:-:S02]  /*0850*/  SHF.R.S32.HI R2, RZ, 0x1a, R2 ;  /* 0x0000001aff027819 */ /* 0x000fc40000011402 */
[----:B------:R-:W-:Y:S02]  /*0860*/  LOP3.LUT R48, R48, 0x1c, R3, 0xf8, !PT ;  /* 0x0000001c30307812 */ /* 0x000fe400078ef803 */
[----:B------:R-:W-:Y:S01]  /*0870*/  SGXT R3, R2, 0x1 ;  /* 0x000000010203781a */ /* 0x000fe20000000200 */
[----:B----4-:R-:W-:Y:S01]  /*0880*/  FFMA R31, R34, R14, R18 ;  /* 0x0000000e221f7223 */ /* 0x010fe20000000012 */
[-C--:B------:R-:W-:Y:S01]  /*0890*/  FFMA R59, R32, R12.reuse, R16 ;  /* 0x0000000c203b7223 */ /* 0x080fe20000000010 */
[----:B------:R-:W-:Y:S01]  /*08a0*/  FFMA R34, R35, R15, R19 ;  /* 0x0000000f23227223 */ /* 0x000fe20000000013 */
[-C--:B------:R-:W-:Y:S01]  /*08b0*/  FFMA R32, R33, R13.reuse, R17 ;  /* 0x0000000d21207223 */ /* 0x080fe20000000011 */
[----:B------:R-:W-:Y:S01]  /*08c0*/  FADD R31, R10, R31 ;  /* 0x0000001f0a1f7221 */ /* 0x000fe20000000000 */
[----:B------:R-:W-:Y:S01]  /*08d0*/  FADD R8, R8, R59 ;  /* 0x0000003b08087221 */ /* 0x000fe20000000000 */
[----:B------:R-:W-:Y:S01]  /*08e0*/  FADD R10, R11, R34 ;  /* 0x000000220b0a7221 */ /* 0x000fe20000000000 */
[-CC-:B------:R-:W-:Y:S01]  /*08f0*/  FFMA R11, R36, R12.reuse, R16.reuse ;  /* 0x0000000c240b7223 */ /* 0x180fe20000000010 */
[-CC-:B------:R-:W-:Y:S01]  /*0900*/  FFMA R33, R40, R12.reuse, R16.reuse ;  /* 0x0000000c28217223 */ /* 0x180fe20000000010 */
[----:B------:R-:W-:Y:S01]  /*0910*/  FFMA R59, R44, R12, R16 ;  /* 0x0000000c2c3b7223 */ /* 0x000fe20000000010 */
[----:B------:R-:W-:Y:S01]  /*0920*/  FADD R9, R9, R32 ;  /* 0x0000002009097221 */ /* 0x000fe20000000000 */
[-CC-:B------:R-:W-:Y:S01]  /*0930*/  FFMA R12, R37, R13.reuse, R17.reuse ;  /* 0x0000000d250c7223 */ /* 0x180fe20000000011 */
[-CC-:B------:R-:W-:Y:S01]  /*0940*/  FFMA R35, R41, R13.reuse, R17.reuse ;  /* 0x0000000d29237223 */ /* 0x180fe20000000011 */
[----:B------:R-:W-:Y:S01]  /*0950*/  FFMA R16, R45, R13, R17 ;  /* 0x0000000d2d107223 */ /* 0x000fe20000000011 */
[-CC-:B------:R-:W-:Y:S01]  /*0960*/  FFMA R61, R38, R14.reuse, R18.reuse ;  /* 0x0000000e263d7223 */ /* 0x180fe20000000012 */
[-CC-:B------:R-:W-:Y:S01]  /*0970*/  FFMA R32, R42, R14.reuse, R18.reuse ;  /* 0x0000000e2a207223 */ /* 0x180fe20000000012 */
[----:B------:R-:W-:Y:S01]  /*0980*/  FFMA R13, R46, R14, R18 ;  /* 0x0000000e2e0d7223 */ /* 0x000fe20000000012 */
[-C--:B------:R-:W-:Y:S01]  /*0990*/  FFMA R14, R39, R15.reuse, R19 ;  /* 0x0000000f270e7223 */ /* 0x080fe20000000013 */
[----:B------:R-:W-:Y:S01]  /*09a0*/  FADD R34, R4, R11 ;  /* 0x0000000b04227221 */ /* 0x000fe20000000000 */
[----:B------:R-:W-:Y:S01]  /*09b0*/  FADD R11, R5, R12 ;  /* 0x0000000c050b7221 */ /* 0x000fe20000000000 */
[----:B------:R0:W-:Y:S01]  /*09c0*/  STS [R51], R8 ;  /* 0x0000000833007388 */ /* 0x0001e20000000800 */
[----:B------:R-:W-:Y:S01]  /*09d0*/  FADD R61, R6, R61 ;  /* 0x0000003d063d7221 */ /* 0x000fe20000000000 */
[----:B------:R-:W-:Y:S01]  /*09e0*/  FFMA R17, R43, R15, R19 ;  /* 0x0000000f2b117223 */ /* 0x000fe20000000013 */
[----:B------:R-:W-:Y:S01]  /*09f0*/  FADD R14, R7, R14 ;  /* 0x0000000e070e7221 */ /* 0x000fe20000000000 */
[----:B------:R-:W-:Y:S01]  /*0a00*/  STS [R30+0x80], R9 ;  /* 0x000080091e007388 */ /* 0x000fe20000000800 */
[----:B------:R-:W-:Y:S01]  /*0a10*/  FADD R50, R50, R33 ;  /* 0x0000002132327221 */ /* 0x000fe20000000000 */
[----:B------:R-:W-:-:S02]  /*0a20*/  FADD R35, R24, R35 ;  /* 0x0000002318237221 */ /* 0x000fc40000000000 */
[----:B------:R-:W-:Y:S01]  /*0a30*/  STS [R28+0x100], R31 ;  /* 0x0001001f1c007388 */ /* 0x000fe20000000800 */
[----:B------:R-:W-:-:S03]  /*0a40*/  FADD R25, R25, R32 ;  /* 0x0000002019197221 */ /* 0x000fc60000000000 */
[----:B------:R-:W-:Y:S01]  /*0a50*/  STS [R29+0x180], R10 ;  /* 0x0001800a1d007388 */ /* 0x000fe20000000800 */
[----:B------:R-:W-:Y:S01]  /*0a60*/  FFMA R18, R47, R15, R19 ;  /* 0x0000000f2f127223 */ /* 0x000fe20000000013 */
[----:B------:R-:W-:Y:S02]  /*0a70*/  FADD R26, R26, R17 ;  /* 0x000000111a1a7221 */ /* 0x000fe40000000000 */
[----:B------:R-:W-:Y:S01]  /*0a80*/  STS [R51+0x20], R34 ;  /* 0x0000202233007388 */ /* 0x000fe20000000800 */
[----:B------:R-:W-:-:S03]  /*0a90*/  FADD R20, R20, R59 ;  /* 0x0000003b14147221 */ /* 0x000fc60000000000 */
[----:B------:R-:W-:Y:S01]  /*0aa0*/  STS [R30+0xa0], R11 ;  /* 0x0000a00b1e007388 */ /* 0x000fe20000000800 */
[----:B------:R-:W-:-:S03]  /*0ab0*/  FADD R21, R21, R16 ;  /* 0x0000001015157221 */ /* 0x000fc60000000000 */
[----:B------:R-:W-:Y:S01]  /*0ac0*/  STS [R28+0x120], R61 ;  /* 0x0001203d1c007388 */ /* 0x000fe20000000800 */
[----:B------:R-:W-:-:S03]  /*0ad0*/  FADD R13, R22, R13 ;  /* 0x0000000d160d7221 */ /* 0x000fc60000000000 */
[----:B------:R-:W-:Y:S01]  /*0ae0*/  STS [R29+0x1a0], R14 ;  /* 0x0001a00e1d007388 */ /* 0x000fe20000000800 */
[----:B------:R-:W-:-:S03]  /*0af0*/  FADD R18, R23, R18 ;  /* 0x0000001217127221 */ /* 0x000fc60000000000 */
[----:B------:R-:W-:Y:S01]  /*0b00*/  STS [R51+0x40], R50 ;  /* 0x0000403233007388 */ /* 0x000fe20000000800 */
[----:B------:R-:W-:-:S03]  /*0b10*/  SHF.L.U32 R16, R27, 0x2, RZ ;  /* 0x000000021b107819 */ /* 0x000fc600000006ff */
[----:B------:R-:W-:Y:S04]  /*0b20*/  STS [R30+0xc0], R35 ;  /* 0x0000c0231e007388 */ /* 0x000fe80000000800 */
[----:B------:R-:W-:Y:S04]  /*0b30*/  STS [R28+0x140], R25 ;  /* 0x000140191c007388 */ /* 0x000fe80000000800 */
[----:B------:R-:W-:Y:S01]  /*0b40*/  STS [R29+0x1c0], R26 ;  /* 0x0001c01a1d007388 */ /* 0x000fe20000000800 */
[----:B------:R-:W-:-:S03]  /*0b50*/  LOP3.LUT R16, R16, 0x3fc, RZ, 0xc0, !PT ;  /* 0x000003fc10107812 */ /* 0x000fc600078ec0ff */
[----:B------:R-:W-:Y:S04]  /*0b60*/  STS [R51+0x60], R20 ;  /* 0x0000601433007388 */ /* 0x000fe80000000800 */
[----:B------:R-:W-:Y:S04]  /*0b70*/  STS [R30+0xe0], R21 ;  /* 0x0000e0151e007388 */ /* 0x000fe80000000800 */
[----:B------:R-:W-:Y:S04]  /*0b80*/  STS [R28+0x160], R13 ;  /* 0x0001600d1c007388 */ /* 0x000fe80000000800 */
[----:B------:R1:W-:Y:S01]  /*0b90*/  STS [R29+0x1e0], R18 ;  /* 0x0001e0121d007388 */ /* 0x0003e20000000800 */
[----:B------:R-:W-:-:S02]  /*0ba0*/  LOP3.LUT R4, R16, 0x400, RZ, 0xfc, !PT ;  /* 0x0000040010047812 */ /* 0x000fc400078efcff */
[----:B------:R-:W-:Y:S02]  /*0bb0*/  LOP3.LUT R5, R16, 0x800, RZ, 0xfc, !PT ;  /* 0x0000080010057812 */ /* 0x000fe400078efcff */
[----:B------:R-:W-:Y:S02]  /*0bc0*/  SHF.L.U32 R27, R27, 0x1, RZ ;  /* 0x000000011b1b7819 */ /* 0x000fe400000006ff */
[----:B------:R-:W-:Y:S02]  /*0bd0*/  SHF.R.U32.HI R4, RZ, 0x1, R4 ;  /* 0x00000001ff047819 */ /* 0x000fe40000011604 */
[----:B------:R-:W-:Y:S02]  /*0be0*/  SHF.R.U32.HI R5, RZ, 0x1, R5 ;  /* 0x00000001ff057819 */ /* 0x000fe40000011605 */
[----:B------:R-:W-:Y:S02]  /*0bf0*/  LOP3.LUT R27, R27, 0x1f0, RZ, 0xc0, !PT ;  /* 0x000001f01b1b7812 */ /* 0x000fe400078ec0ff */
[----:B------:R-:W-:-:S02]  /*0c00*/  LOP3.LUT R4, R4, 0x3f0, RZ, 0xc0, !PT ;  /* 0x000003f004047812 */ /* 0x000fc400078ec0ff */
[----:B------:R-:W-:Y:S01]  /*0c10*/  LOP3.LUT R6, R5, 0x5f0, RZ, 0xc0, !PT ;  /* 0x000005f005067812 */ /* 0x000fe200078ec0ff */
[----:B------:R-:W-:Y:S01]  /*0c20*/  VIADD R27, R27, UR4 ;  /* 0x000000041b1b7c36 */ /* 0x000fe20008000000 */
[----:B------:R-:W-:Y:S02]  /*0c30*/  IADD3 R5, R4, UR4, RZ ;  /* 0x0000000404057c10 */ /* 0x000fe4000fffe0ff */
[----:B------:R-:W-:Y:S01]  /*0c40*/  IADD3 R7, R6, UR4, RZ ;  /* 0x0000000406077c10 */ /* 0x000fe2000fffe0ff */
[C---:B------:R-:W-:Y:S01]  /*0c50*/  IMAD R4, R16.reuse, 0x4, R27 ;  /* 0x0000000410047824 */ /* 0x040fe200078e021b */
[C---:B0-----:R-:W-:Y:S01]  /*0c60*/  LEA R8, R16.reuse, R5, 0x2 ;  /* 0x0000000510087211 */ /* 0x041fe200078e10ff */
[----:B------:R-:W-:Y:S01]  /*0c70*/  BAR.SYNC.DEFER_BLOCKING 0x0 ;  /* 0x0000000000007b1d */ /* 0x000fe20000010000 */
[----:B------:R-:W-:Y:S02]  /*0c80*/  LEA R12, R16, R7, 0x2 ;  /* 0x00000007100c7211 */ /* 0x000fe400078e10ff */
[----:B-1----:R-:W-:-:S02]  /*0c90*/  LEA.HI R18, R3, R48, RZ, 0x8 ;  /* 0x0000003003127211 */ /* 0x002fc400078f40ff */
[----:B------:R-:W-:-:S03]  /*0ca0*/  SHF.R.U32.HI R17, RZ, 0x3, R49 ;  /* 0x00000003ff117819 */ /* 0x000fc60000011631 */
[----:B------:R-:W0:Y:S01]  /*0cb0*/  LDC.64 R2, c[0x0][0x248] ;  /* 0x00009200ff027b82 */ /* 0x000e220000000a00 */
[----:B------:R-:W-:Y:S01]  /*0cc0*/  IMAD.SHL.U32 R20, R18, 0x80, RZ ;  /* 0x0000008012147824 */ /* 0x000fe200078e00ff */
[----:B------:R-:W1:Y:S04]  /*0cd0*/  LDS.128 R4, [R4] ;  /* 0x0000000004047984 */ /* 0x000e680000000c00 */
[----:B------:R-:W2:Y:S04]  /*0ce0*/  LDS.128 R8, [R8+0x1000] ;  /* 0x0010000008087984 */ /* 0x000ea80000000c00 */
[----:B------:R-:W3:Y:S01]  /*0cf0*/  LDS.128 R12, [R12+0x2000] ;  /* 0x002000000c0c7984 */ /* 0x000ee20000000c00 */
[----:B------:R-:W-:-:S02]  /*0d00*/  SGXT.U32 R17, R17, 0x5 ;  /* 0x000000051111781a */ /* 0x000fc40000000000 */
[----:B------:R-:W-:Y:S02]  /*0d10*/  LOP3.LUT R19, R18, 0xffffff00, RZ, 0xc0, !PT ;  /* 0xffffff0012137812 */ /* 0x000fe400078ec0ff */
[----:B------:R-:W-:Y:S02]  /*0d20*/  LOP3.LUT R20, R20, 0xffff8000, RZ, 0xc0, !PT ;  /* 0xffff800014147812 */ /* 0x000fe400078ec0ff */
[----:B------:R-:W-:Y:S02]  /*0d30*/  LOP3.LUT R17, R0, R17, RZ, 0xfc, !PT ;  /* 0x0000001100117212 */ /* 0x000fe400078efcff */
[----:B------:R-:W-:Y:S02]  /*0d40*/  IADD3 R25, R20, R48, -R19 ;  /* 0x0000003014197210 */ /* 0x000fe40007ffe813 */
[----:B------:R-:W-:Y:S02]  /*0d50*/  LOP3.LUT R19, R16, 0xc00, RZ, 0xfc, !PT ;  /* 0x00000c0010137812 */ /* 0x000fe400078efcff */
[----:B------:R-:W-:-:S02]  /*0d60*/  LOP3.LUT R0, R17, 0x20, RZ, 0xfc, !PT ;  /* 0x0000002011007812 */ /* 0x000fc400078efcff */
[C---:B------:R-:W-:Y:S02]  /*0d70*/  LOP3.LUT R18, R17.reuse, 0x40, RZ, 0xfc, !PT ;  /* 0x0000004011127812 */ /* 0x040fe400078efcff */
[----:B------:R-:W-:Y:S02]  /*0d80*/  SHF.R.U32.HI R19, RZ, 0x1, R19 ;  /* 0x00000001ff137819 */ /* 0x000fe40000011613 */
[C---:B------:R-:W-:Y:S02]  /*0d90*/  LOP3.LUT R22, R17.reuse, 0x60, RZ, 0xfc, !PT ;  /* 0x0000006011167812 */ /* 0x040fe400078efcff */
[----:B------:R-:W-:Y:S02]  /*0da0*/  ISETP.GE.AND P1, PT, R17, 0x80, PT ;  /* 0x000000801100780c */ /* 0x000fe40003f26270 */
[----:B------:R-:W-:Y:S02]  /*0db0*/  ISETP.GE.AND P2, PT, R0, 0x80, PT ;  /* 0x000000800000780c */ /* 0x000fe40003f46270 */
[----:B------:R-:W-:-:S02]  /*0dc0*/  ISETP.GE.AND P3, PT, R18, 0x80, PT ;  /* 0x000000801200780c */ /* 0x000fc40003f66270 */
[----:B------:R-:W-:Y:S02]  /*0dd0*/  LOP3.LUT R20, R19, 0x7f0, RZ, 0xc0, !PT ;  /* 0x000007f013147812 */ /* 0x000fe400078ec0ff */
[-C--:B------:R-:W-:Y:S02]  /*0de0*/  LEA R19, R17, R25.reuse, 0x8 ;  /* 0x0000001911137211 */ /* 0x080fe400078e40ff */
[----:B------:R-:W-:Y:S02]  /*0df0*/  ISETP.GE.AND P0, PT, R22, 0x80, PT ;  /* 0x000000801600780c */ /* 0x000fe40003f06270 */
[----:B------:R-:W-:Y:S01]  /*0e00*/  LEA R21, R0, R25, 0x8 ;  /* 0x0000001900157211 */ /* 0x000fe200078e40ff */
[----:B------:R-:W-:Y:S01]  /*0e10*/  IMAD R23, R18, 0x100, R25 ;  /* 0x0000010012177824 */ /* 0x000fe200078e0219 */
[----:B------:R-:W-:Y:S01]  /*0e20*/  IADD3 R27, R20, UR4, RZ ;  /* 0x00000004141b7c10 */ /* 0x000fe2000fffe0ff */
[----:B0-----:R-:W-:-:S04]  /*0e30*/  IMAD.WIDE R18, R19, 0x4, R2 ;  /* 0x0000000413127825 */ /* 0x001fc800078e0202 */
[--C-:B------:R-:W-:Y:S01]  /*0e40*/  IMAD.WIDE R20, R21, 0x4, R2.reuse ;  /* 0x0000000415147825 */ /* 0x100fe200078e0202 */
[----:B-1----:R0:W-:Y:S03]  /*0e50*/  @!P1 STG.E.128 desc[UR6][R18.64], R4 ;  /* 0x0000000412009986 */ /* 0x0021e6000c101d06 */
[----:B------:R-:W-:Y:S01]  /*0e60*/  IMAD.WIDE R22, R23, 0x4, R2 ;  /* 0x0000000417167825 */ /* 0x000fe200078e0202 */
[----:B--2---:R0:W-:Y:S01]  /*0e70*/  @!P2 STG.E.128 desc[UR6][R20.64], R8 ;  /* 0x000000081400a986 */ /* 0x0041e2000c101d06 */
[----:B------:R-:W-:-:S03]  /*0e80*/  LEA R27, R16, R27, 0x2 ;  /* 0x0000001b101b7211 */ /* 0x000fc600078e10ff */
[----:B---3--:R0:W-:Y:S02]  /*0e90*/  @!P3 STG.E.128 desc[UR6][R22.64], R12 ;  /* 0x0000000c1600b986 */ /* 0x0081e4000c101d06 */
[----:B0-----:R-:W-:Y:S05]  /*0ea0*/  @P0 EXIT ;  /* 0x000000000000094d */ /* 0x001fea0003800000 */
[----:B0-----:R-:W0:Y:S01]  /*0eb0*/  LDS.128 R4, [R27+0x3000] ;  /* 0x003000001b047984 */ /* 0x001e220000000c00 */
[----:B------:R-:W-:-:S04]  /*0ec0*/  LOP3.LUT R0, R17, 0x60, RZ, 0xfc, !PT ;  /* 0x0000006011007812 */ /* 0x000fc800078efcff */
[----:B------:R-:W-:-:S05]  /*0ed0*/  LEA R25, R0, R25, 0x8 ;  /* 0x0000001900197211 */ /* 0x000fca00078e40ff */
[----:B------:R-:W-:-:S05]  /*0ee0*/  IMAD.WIDE R2, R25, 0x4, R2 ;  /* 0x0000000419027825 */ /* 0x000fca00078e0202 */
[----:B0-----:R-:W-:Y:S01]  /*0ef0*/  STG.E.128 desc[UR6][R2.64], R4 ;  /* 0x0000000402007986 */ /* 0x001fe2000c101d06 */
[----:B------:R-:W-:Y:S05]  /*0f00*/  EXIT ;  /* 0x000000000000794d */ /* 0x000fea0003800000 */
.L_x_0:
[----:B------:R-:W-:-:S00]  /*0f10*/  BRA `(.L_x_0) ;  /* 0xfffffffc00fc7947 */ /* 0x000fc0000383ffff */
[----:B------:R-:W-:-:S00]  /*0f20*/  NOP ;  /* 0x0000000000007918 */ /* 0x000fc00000000000 */
        /* <DEDUP_REMOVED lines=13> */
.L_x_1:


//--------------------- .nv.shared.triton_poi_fused_add_convolution_mul_23 --------------------------
	.section	.nv.shared.triton_poi_fused_add_convolution_mul_23,"aw",@nobits
	.sectionflags	@""
	.align	16
	.zero		1024


//--------------------- .nv.constant0.triton_poi_fused_add_convolution_mul_23 --------------------------
	.section	.nv.constant0.triton_poi_fused_add_convolution_mul_23,"a",@progbits
	.sectionflags	@""
	.align	4
.nv.constant0.triton_poi_fused_add_convolution_mul_23:
	.zero		600
